	.headerflags	@"EF_CUDA_TEXMODE_UNIFIED EF_CUDA_64BIT_ADDRESS EF_CUDA_ACCELERATORS EF_CUDA_SM90 EF_CUDA_VIRTUAL_SM(EF_CUDA_SM90)"
	.elftype	@"ET_EXEC"


//--------------------- .nv.info                  --------------------------
	.section	.nv.info,"",@"SHT_CUDA_INFO"
	.align	4


	//----- nvinfo : EIATTR_REGCOUNT
	.align		4
        /*0000*/ 	.byte	0x04, 0x2f
        /*0002*/ 	.short	(.L_3 - .L_2)
	.align		4
.L_2:
        /*0004*/ 	.word	index@(triton_poi_fused__native_batch_norm_legit_no_training_add_convolution_relu_18)
        /*0008*/ 	.word	0x0000002b


	//----- nvinfo : EIATTR_MIN_STACK_SIZE
	.align		4
.L_3:
        /*000c*/ 	.byte	0x04, 0x12
        /*000e*/ 	.short	(.L_5 - .L_4)
	.align		4
.L_4:
        /*0010*/ 	.word	index@(triton_poi_fused__native_batch_norm_legit_no_training_add_convolution_relu_18)
        /*0014*/ 	.word	0x00000000


	//----- nvinfo : EIATTR_FRAME_SIZE
	.align		4
.L_5:
        /*0018*/ 	.byte	0x04, 0x11
        /*001a*/ 	.short	(.L_7 - .L_6)
	.align		4
.L_6:
        /*001c*/ 	.word	index@(triton_poi_fused__native_batch_norm_legit_no_training_add_convolution_relu_18)
        /*0020*/ 	.word	0x00000000


	//----- nvinfo : EIATTR_MIN_STACK_SIZE
	.align		4
.L_7:
        /*0024*/ 	.byte	0x04, 0x12
        /*0026*/ 	.short	(.L_9 - .L_8)
	.align		4
.L_8:
        /*0028*/ 	.word	index@(triton_poi_fused__native_batch_norm_legit_no_training_add_convolution_relu_18)
        /*002c*/ 	.word	0x00000000
.L_9:


//--------------------- .nv.info.triton_poi_fused__native_batch_norm_legit_no_training_add_convolution_relu_18 --------------------------
	.section	.nv.info.triton_poi_fused__native_batch_norm_legit_no_training_add_convolution_relu_18,"",@"SHT_CUDA_INFO"
	.sectionflags	@""
	.align	4


	//----- nvinfo : EIATTR_CUDA_API_VERSION
	.align		4
        /*0000*/ 	.byte	0x04, 0x37
        /*0002*/ 	.short	(.L_11 - .L_10)
.L_10:
        /*0004*/ 	.word	0x0000007c


	//----- nvinfo : EIATTR_KPARAM_INFO
	.align		4
.L_11:
        /*0008*/ 	.byte	0x04, 0x17
        /*000a*/ 	.short	(.L_13 - .L_12)
.L_12:
        /*000c*/ 	.word	0x00000000
        /*0010*/ 	.short	0x000d
        /*0012*/ 	.short	0x0068
        /*0014*/ 	.byte	0x00, 0xf0, 0x11, 0x00


	//----- nvinfo : EIATTR_KPARAM_INFO
	.align		4
.L_13:
        /*0018*/ 	.byte	0x04, 0x17
        /*001a*/ 	.short	(.L_15 - .L_14)
.L_14:
        /*001c*/ 	.word	0x00000000
        /*0020*/ 	.short	0x000c
        /*0022*/ 	.short	0x0060
        /*0024*/ 	.byte	0x00, 0xf4, 0x21, 0x00


	//----- nvinfo : EIATTR_KPARAM_INFO
	.align		4
.L_15:
        /*0028*/ 	.byte	0x04, 0x17
        /*002a*/ 	.short	(.L_17 - .L_16)
.L_16:
        /*002c*/ 	.word	0x00000000
        /*0030*/ 	.short	0x000b
        /*0032*/ 	.short	0x0058
        /*0034*/ 	.byte	0x00, 0xf4, 0x21, 0x00


	//----- nvinfo : EIATTR_KPARAM_INFO
	.align		4
.L_17:
        /*0038*/ 	.byte	0x04, 0x17
        /*003a*/ 	.short	(.L_19 - .L_18)
.L_18:
        /*003c*/ 	.word	0x00000000
        /*0040*/ 	.short	0x000a
        /*0042*/ 	.short	0x0050
        /*0044*/ 	.byte	0x00, 0xf4, 0x21, 0x00


	//----- nvinfo : EIATTR_KPARAM_INFO
	.align		4
.L_19:
        /*0048*/ 	.byte	0x04, 0x17
        /*004a*/ 	.short	(.L_21 - .L_20)
.L_20:
        /*004c*/ 	.word	0x00000000
        /*0050*/ 	.short	0x0009
        /*0052*/ 	.short	0x0048
        /*0054*/ 	.byte	0x00, 0xf4, 0x21, 0x00


	//----- nvinfo : EIATTR_KPARAM_INFO
	.align		4
.L_21:
        /*0058*/ 	.byte	0x04, 0x17
        /*005a*/ 	.short	(.L_23 - .L_22)
.L_22:
        /*005c*/ 	.word	0x00000000
        /*0060*/ 	.short	0x0008
        /*0062*/ 	.short	0x0040
        /*0064*/ 	.byte	0x00, 0xf4, 0x21, 0x00


	//----- nvinfo : EIATTR_KPARAM_INFO
	.align		4
.L_23:
        /*0068*/ 	.byte	0x04, 0x17
        /*006a*/ 	.short	(.L_25 - .L_24)
.L_24:
        /*006c*/ 	.word	0x00000000
        /*0070*/ 	.short	0x0007
        /*0072*/ 	.short	0x0038
        /*0074*/ 	.byte	0x00, 0xf4, 0x21, 0x00


	//----- nvinfo : EIATTR_KPARAM_INFO
	.align		4
.L_25:
        /*0078*/ 	.byte	0x04, 0x17
        /*007a*/ 	.short	(.L_27 - .L_26)
.L_26:
        /*007c*/ 	.word	0x00000000
        /*0080*/ 	.short	0x0006
        /*0082*/ 	.short	0x0030
        /*0084*/ 	.byte	0x00, 0xf4, 0x21, 0x00


	//----- nvinfo : EIATTR_KPARAM_INFO
	.align		4
.L_27:
        /*0088*/ 	.byte	0x04, 0x17
        /*008a*/ 	.short	(.L_29 - .L_28)
.L_28:
        /*008c*/ 	.word	0x00000000
        /*0090*/ 	.short	0x0005
        /*0092*/ 	.short	0x0028
        /*0094*/ 	.byte	0x00, 0xf4, 0x21, 0x00


	//----- nvinfo : EIATTR_KPARAM_INFO
	.align		4
.L_29:
        /*0098*/ 	.byte	0x04, 0x17
        /*009a*/ 	.short	(.L_31 - .L_30)
.L_30:
        /*009c*/ 	.word	0x00000000
        /*00a0*/ 	.short	0x0004
        /*00a2*/ 	.short	0x0020
        /*00a4*/ 	.byte	0x00, 0xf4, 0x21, 0x00


	//----- nvinfo : EIATTR_KPARAM_INFO
	.align		4
.L_31:
        /*00a8*/ 	.byte	0x04, 0x17
        /*00aa*/ 	.short	(.L_33 - .L_32)
.L_32:
        /*00ac*/ 	.word	0x00000000
        /*00b0*/ 	.short	0x0003
        /*00b2*/ 	.short	0x0018
        /*00b4*/ 	.byte	0x00, 0xf4, 0x21, 0x00


	//----- nvinfo : EIATTR_KPARAM_INFO
	.align		4
.L_33:
        /*00b8*/ 	.byte	0x04, 0x17
        /*00ba*/ 	.short	(.L_35 - .L_34)
.L_34:
        /*00bc*/ 	.word	0x00000000
        /*00c0*/ 	.short	0x0002
        /*00c2*/ 	.short	0x0010
        /*00c4*/ 	.byte	0x00, 0xf4, 0x21, 0x00


	//----- nvinfo : EIATTR_KPARAM_INFO
	.align		4
.L_35:
        /*00c8*/ 	.byte	0x04, 0x17
        /*00ca*/ 	.short	(.L_37 - .L_36)
.L_36:
        /*00cc*/ 	.word	0x00000000
        /*00d0*/ 	.short	0x0001
        /*00d2*/ 	.short	0x0008
        /*00d4*/ 	.byte	0x00, 0xf4, 0x21, 0x00


	//----- nvinfo : EIATTR_KPARAM_INFO
	.align		4
.L_37:
        /*00d8*/ 	.byte	0x04, 0x17
        /*00da*/ 	.short	(.L_39 - .L_38)
.L_38:
        /*00dc*/ 	.word	0x00000000
        /*00e0*/ 	.short	0x0000
        /*00e2*/ 	.short	0x0000
        /*00e4*/ 	.byte	0x00, 0xf4, 0x21, 0x00


	//----- nvinfo : EIATTR_SPARSE_MMA_MASK
	.align		4
.L_39:
        /*00e8*/ 	.byte	0x03, 0x50
        /*00ea*/ 	.short	0x0000


	//----- nvinfo : EIATTR_MAXREG_COUNT
	.align		4
        /*00ec*/ 	.byte	0x03, 0x1b
        /*00ee*/ 	.short	0x00ff


	//----- nvinfo : EIATTR_EXIT_INSTR_OFFSETS
	.align		4
        /*00f0*/ 	.byte	0x04, 0x1c
        /*00f2*/ 	.short	(.L_41 - .L_40)


	//   ....[0]....
.L_40:
        /*00f4*/ 	.word	0x00000d60


	//----- nvinfo : EIATTR_REQNTID
	.align		4
.L_41:
        /*00f8*/ 	.byte	0x04, 0x10
        /*00fa*/ 	.short	(.L_43 - .L_42)
.L_42:
        /*00fc*/ 	.word	0x00000080
        /*0100*/ 	.word	0x00000001
        /*0104*/ 	.word	0x00000001


	//----- nvinfo : EIATTR_CBANK_PARAM_SIZE
	.align		4
.L_43:
        /*0108*/ 	.byte	0x03, 0x19
        /*010a*/ 	.short	0x006c


	//----- nvinfo : EIATTR_PARAM_CBANK
	.align		4
        /*010c*/ 	.byte	0x04, 0x0a
        /*010e*/ 	.short	(.L_45 - .L_44)
	.align		4
.L_44:
        /*0110*/ 	.word	index@(.nv.constant0.triton_poi_fused__native_batch_norm_legit_no_training_add_convolution_relu_18)
        /*0114*/ 	.short	0x0210
        /*0116*/ 	.short	0x006c


	//----- nvinfo : EIATTR_SW_WAR
	.align		4
.L_45:
        /*0118*/ 	.byte	0x04, 0x36
        /*011a*/ 	.short	(.L_47 - .L_46)
.L_46:
        /*011c*/ 	.word	0x00000008
.L_47:


//--------------------- .nv.callgraph             --------------------------
	.section	.nv.callgraph,"",@"SHT_CUDA_CALLGRAPH"
	.align	4
	.sectionentsize	8
	.align		4
        /*0000*/ 	.word	0x00000000
	.align		4
        /*0004*/ 	.word	0xffffffff
	.align		4
        /*0008*/ 	.word	0x00000000
	.align		4
        /*000c*/ 	.word	0xfffffffe
	.align		4
        /*0010*/ 	.word	0x00000000
	.align		4
        /*0014*/ 	.word	0xfffffffd
	.align		4
        /*0018*/ 	.word	0x00000000
	.align		4
        /*001c*/ 	.word	0xfffffffc


//--------------------- .nv.constant4             --------------------------
	.section	.nv.constant4,"a",@progbits
	.align	8
	.align		8
.nv.constant4:
        /*0000*/ 	.dword	_$_str
	.align		8
        /*0008*/ 	.dword	_$_str_$_2


//--------------------- .text.triton_poi_fused__native_batch_norm_legit_no_training_add_convolution_relu_18 --------------------------
	.section	.text.triton_poi_fused__native_batch_norm_legit_no_training_add_convolution_relu_18,"ax",@progbits
	.align	128
        .global         triton_poi_fused__native_batch_norm_legit_no_training_add_convolution_relu_18
        .type           triton_poi_fused__native_batch_norm_legit_no_training_add_convolution_relu_18,@function
        .size           triton_poi_fused__native_batch_norm_legit_no_training_add_convolution_relu_18,(.L_x_1 - triton_poi_fused__native_batch_norm_legit_no_training_add_convolution_relu_18)
        .other          triton_poi_fused__native_batch_norm_legit_no_training_add_convolution_relu_18,@"STO_CUDA_ENTRY STV_DEFAULT"
triton_poi_fused__native_batch_norm_legit_no_training_add_convolution_relu_18:
.text.triton_poi_fused__native_batch_norm_legit_no_training_add_convolution_relu_18:
[----:B------:R-:W-:Y:S01]  /*0000*/  LDC R1, c[0x0][0x28] ;  /* 0x00000a00ff017b82 */ /* 0x000fe20000000800 */
[----:B------:R-:W1:Y:S07]  /*0010*/  S2R R0, SR_TID.X ;  /* 0x0000000000007919 */ /* 0x000e6e0000002100 */
[----:B------:R-:W2:Y:S01]  /*0020*/  LDC.64 R2, c[0x0][0x260] ;  /* 0x00009800ff027b82 */ /* 0x000ea20000000a00 */
[----:B------:R-:W-:Y:S01]  /*0030*/  ULDC.64 UR4, c[0x0][0x208] ;  /* 0x0000820000047ab9 */ /* 0x000fe20000000a00 */
[----:B------:R-:W3:Y:S06]  /*0040*/  S2R R5, SR_CTAID.X ;  /* 0x0000000000057919 */ /* 0x000eec0000002500 */
[----:B------:R-:W4:Y:S08]  /*0050*/  LDC.64 R14, c[0x0][0x240] ;  /* 0x00009000ff0e7b82 */ /* 0x000f300000000a00 */
[----:B------:R-:W5:Y:S08]  /*0060*/  LDC.64 R8, c[0x0][0x230] ;  /* 0x00008c00ff087b82 */ /* 0x000f700000000a00 */
[----:B------:R-:W2:Y:S01]  /*0070*/  LDC.64 R32, c[0x0][0x218] ;  /* 0x00008600ff207b82 */ /* 0x000ea20000000a00 */
[----:B-1----:R-:W-:-:S07]  /*0080*/  SHF.L.U32 R0, R0, 0x2, RZ ;  /* 0x0000000200007819 */ /* 0x002fce00000006ff */
[----:B------:R-:W1:Y:S01]  /*0090*/  LDC.64 R22, c[0x0][0x258] ;  /* 0x00009600ff167b82 */ /* 0x000e620000000a00 */
[----:B---3--:R-:W-:Y:S02]  /*00a0*/  SHF.R.S32.HI R4, RZ, 0x15, R5 ;  /* 0x00000015ff047819 */ /* 0x008fe40000011405 */
[----:B------:R-:W-:Y:S02]  /*00b0*/  LOP3.LUT R0, R0, 0x1fc, RZ, 0xc0, !PT ;  /* 0x000001fc00007812 */ /* 0x000fe400078ec0ff */
[----:B------:R-:W-:Y:S02]  /*00c0*/  SGXT R4, R4, 0x1 ;  /* 0x000000010404781a */ /* 0x000fe40000000200 */
[----:B------:R-:W-:-:S04]  /*00d0*/  LEA R5, R5, R0, 0xa ;  /* 0x0000000005057211 */ /* 0x000fc800078e50ff */
[----:B------:R-:W-:-:S04]  /*00e0*/  LEA.HI R4, R4, R5, RZ, 0x8 ;  /* 0x0000000504047211 */ /* 0x000fc800078f40ff */
[----:B------:R-:W-:Y:S02]  /*00f0*/  SHF.R.S32.HI R18, RZ, 0x8, R4 ;  /* 0x00000008ff127819 */ /* 0x000fe40000011404 */
[----:B------:R-:W-:Y:S02]  /*0100*/  IADD3 R4, R4, 0x200, RZ ;  /* 0x0000020004047810 */ /* 0x000fe40007ffe0ff */
[----:B------:R-:W-:Y:S02]  /*0110*/  LEA.HI R0, R18, R18, RZ, 0x7 ;  /* 0x0000001212007211 */ /* 0x000fe400078f38ff */
[----:B------:R-:W-:Y:S02]  /*0120*/  SHF.R.S32.HI R4, RZ, 0x8, R4 ;  /* 0x00000008ff047819 */ /* 0x000fe40000011404 */
[----:B------:R-:W-:Y:S02]  /*0130*/  LOP3.LUT R7, R0, 0xffffff80, RZ, 0xc0, !PT ;  /* 0xffffff8000077812 */ /* 0x000fe400078ec0ff */
[----:B------:R-:W-:-:S02]  /*0140*/  LEA.HI R0, R4, R4, RZ, 0x7 ;  /* 0x0000000404007211 */ /* 0x000fc400078f38ff */
[----:B------:R-:W-:Y:S02]  /*0150*/  IADD3 R18, R18, -R7, RZ ;  /* 0x8000000712127210 */ /* 0x000fe40007ffe0ff */
[----:B------:R-:W-:Y:S01]  /*0160*/  LOP3.LUT R29, R0, 0xffffff80, RZ, 0xc0, !PT ;  /* 0xffffff80001d7812 */ /* 0x000fe200078ec0ff */
[----:B0-2---:R-:W-:Y:S01]  /*0170*/  IMAD.WIDE R32, R5, 0x4, R32 ;  /* 0x0000000405207825 */ /* 0x005fe200078e0220 */
[----:B------:R-:W0:Y:S03]  /*0180*/  LDC.64 R6, c[0x0][0x268] ;  /* 0x00009a00ff067b82 */ /* 0x000e260000000a00 */
[----:B------:R-:W-:-:S06]  /*0190*/  IMAD.WIDE R20, R18, 0x4, R2 ;  /* 0x0000000412147825 */ /* 0x000fcc00078e0202 */
[----:B------:R-:W2:Y:S01]  /*01a0*/  LDG.E.EL R20, desc[UR4][R20.64] ;  /* 0x0000000414147981 */ /* 0x000ea2000c2e1900 */
[----:B------:R-:W-:Y:S01]  /*01b0*/  IADD3 R29, R4, -R29, RZ ;  /* 0x8000001d041d7210 */ /* 0x000fe20007ffe0ff */
[----:B----4-:R-:W-:-:S04]  /*01c0*/  IMAD.WIDE R12, R18, 0x4, R14 ;  /* 0x00000004120c7825 */ /* 0x010fc800078e020e */
[C---:B------:R-:W-:Y:S01]  /*01d0*/  IMAD.WIDE R26, R29.reuse, 0x4, R2 ;  /* 0x000000041d1a7825 */ /* 0x040fe200078e0202 */
[----:B------:R-:W3:Y:S01]  /*01e0*/  LDG.E.EL R19, desc[UR4][R12.64] ;  /* 0x000000040c137981 */ /* 0x000ee2000c2e1900 */
[----:B------:R-:W4:Y:S02]  /*01f0*/  LDC.64 R2, c[0x0][0x270] ;  /* 0x00009c00ff027b82 */ /* 0x000f240000000a00 */
[----:B------:R-:W-:Y:S02]  /*0200*/  IMAD.WIDE R14, R29, 0x4, R14 ;  /* 0x000000041d0e7825 */ /* 0x000fe400078e020e */
[----:B------:R-:W3:Y:S02]  /*0210*/  LDG.E.EL R26, desc[UR4][R26.64] ;  /* 0x000000041a1a7981 */ /* 0x000ee4000c2e1900 */
[C---:B-----5:R-:W-:Y:S02]  /*0220*/  IMAD.WIDE R10, R18.reuse, 0x4, R8 ;  /* 0x00000004120a7825 */ /* 0x060fe400078e0208 */
[----:B------:R-:W5:Y:S02]  /*0230*/  LDG.E.EL R17, desc[UR4][R14.64] ;  /* 0x000000040e117981 */ /* 0x000f64000c2e1900 */
[----:B-1----:R-:W-:-:S02]  /*0240*/  IMAD.WIDE R36, R18, 0x4, R22 ;  /* 0x0000000412247825 */ /* 0x002fc400078e0216 */
[----:B------:R-:W3:Y:S04]  /*0250*/  LDG.E.EL R16, desc[UR4][R10.64] ;  /* 0x000000040a107981 */ /* 0x000ee8000c2e1900 */
[----:B------:R-:W5:Y:S04]  /*0260*/  LDG.E.EL R4, desc[UR4][R36.64] ;  /* 0x0000000424047981 */ /* 0x000f68000c2e1900 */
[----:B------:R-:W5:Y:S01]  /*0270*/  LDG.E.128 R12, desc[UR4][R32.64] ;  /* 0x00000004200c7981 */ /* 0x000f62000c1e1d00 */
[----:B0-----:R-:W-:-:S04]  /*0280*/  IMAD.WIDE R38, R18, 0x4, R6 ;  /* 0x0000000412267825 */ /* 0x001fc800078e0206 */
[----:B----4-:R-:W-:Y:S01]  /*0290*/  IMAD.WIDE R30, R18, 0x4, R2 ;  /* 0x00000004121e7825 */ /* 0x010fe200078e0202 */
[----:B------:R0:W4:Y:S04]  /*02a0*/  LDG.E.EL R0, desc[UR4][R38.64] ;  /* 0x0000000426007981 */ /* 0x000128000c2e1900 */
[----:B------:R-:W4:Y:S01]  /*02b0*/  LDG.E.EL R21, desc[UR4][R30.64] ;  /* 0x000000041e157981 */ /* 0x000f22000c2e1900 */
[----:B------:R-:W-:-:S03]  /*02c0*/  IMAD.WIDE R34, R29, 0x4, R8 ;  /* 0x000000041d227825 */ /* 0x000fc600078e0208 */
[----:B------:R-:W4:Y:S01]  /*02d0*/  LDG.E.128 R8, desc[UR4][R32.64+0x800] ;  /* 0x0008000420087981 */ /* 0x000f22000c1e1d00 */
[C---:B------:R-:W-:Y:S01]  /*02e0*/  IMAD.WIDE R22, R29.reuse, 0x4, R22 ;  /* 0x000000041d167825 */ /* 0x040fe200078e0216 */
[----:B0-----:R-:W0:Y:S02]  /*02f0*/  LDC.64 R38, c[0x0][0x228] ;  /* 0x00008a00ff267b82 */ /* 0x001e240000000a00 */
[----:B------:R-:W4:Y:S04]  /*0300*/  LDG.E.EL R24, desc[UR4][R34.64] ;  /* 0x0000000422187981 */ /* 0x000f28000c2e1900 */
[----:B------:R-:W4:Y:S01]  /*0310*/  LDG.E.EL R22, desc[UR4][R22.64] ;  /* 0x0000000416167981 */ /* 0x000f22000c2e1900 */
[----:B------:R-:W-:-:S04]  /*0320*/  IMAD.WIDE R6, R29, 0x4, R6 ;  /* 0x000000041d067825 */ /* 0x000fc800078e0206 */
[----:B------:R-:W-:Y:S01]  /*0330*/  IMAD.WIDE R2, R29, 0x4, R2 ;  /* 0x000000041d027825 */ /* 0x000fe200078e0202 */
[----:B------:R-:W4:Y:S04]  /*0340*/  LDG.E.EL R25, desc[UR4][R6.64] ;  /* 0x0000000406197981 */ /* 0x000f28000c2e1900 */
[----:B------:R1:W4:Y:S02]  /*0350*/  LDG.E.EL R27, desc[UR4][R2.64] ;  /* 0x00000004021b7981 */ /* 0x000324000c2e1900 */
[----:B-1----:R-:W-:Y:S01]  /*0360*/  HFMA2.MMA R3, -RZ, RZ, 1.625, 0 ;  /* 0x3e800000ff037435 */ /* 0x002fe200000001ff */
[----:B--2---:R-:W-:-:S04]  /*0370*/  FADD R20, R20, 9.9999997473787516356e-06 ;  /* 0x3727c5ac14147421 */ /* 0x004fc80000000000 */
[----:B------:R-:W1:Y:S02]  /*0380*/  MUFU.SQRT R28, R20 ;  /* 0x00000014001c7308 */ /* 0x000e640000002000 */
[C---:B-1----:R-:W-:Y:S02]  /*0390*/  FSETP.GT.AND P2, PT, R28.reuse, 8.50705917302346158658e+37, PT ;  /* 0x7e8000001c00780b */ /* 0x042fe40003f44000 */
[----:B------:R-:W-:Y:S01]  /*03a0*/  FSETP.GEU.AND P3, PT, R28, 1.175494350822287508e-38, PT ;  /* 0x008000001c00780b */ /* 0x000fe20003f6e000 */
[----:B---3--:R-:W-:-:S10]  /*03b0*/  FADD R26, R26, 9.9999997473787516356e-06 ;  /* 0x3727c5ac1a1a7421 */ /* 0x008fd40000000000 */
[----:B------:R-:W-:-:S04]  /*03c0*/  @P2 FMUL R28, R28, 0.25 ;  /* 0x3e8000001c1c2820 */ /* 0x000fc80000400000 */
[----:B------:R-:W-:-:S04]  /*03d0*/  @!P3 FMUL R28, R28, 16777216 ;  /* 0x4b8000001c1cb820 */ /* 0x000fc80000400000 */
[----:B------:R-:W1:Y:S01]  /*03e0*/  MUFU.RCP R2, R28 ;  /* 0x0000001c00027308 */ /* 0x000e620000001000 */
[----:B------:R-:W-:Y:S01]  /*03f0*/  FADD R19, R19, 9.9999997473787516356e-06 ;  /* 0x3727c5ac13137421 */ /* 0x000fe20000000000 */
[----:B-----5:R-:W-:Y:S01]  /*0400*/  FADD R17, R17, 9.9999997473787516356e-06 ;  /* 0x3727c5ac11117421 */ /* 0x020fe20000000000 */
[----:B------:R-:W-:-:S05]  /*0410*/  FSEL R23, R3, 1, P2 ;  /* 0x3f80000003177808 */ /* 0x000fca0001000000 */
[----:B------:R-:W2:Y:S01]  /*0420*/  MUFU.SQRT R7, R26 ;  /* 0x0000001a00077308 */ /* 0x000ea20000002000 */
[----:B------:R-:W-:Y:S01]  /*0430*/  FADD R14, R14, R16 ;  /* 0x000000100e0e7221 */ /* 0x000fe20000000000 */
[----:B------:R-:W-:-:S03]  /*0440*/  @!P3 FMUL R23, R23, 16777216 ;  /* 0x4b8000001717b820 */ /* 0x000fc60000400000 */
[----:B------:R-:W-:-:S03]  /*0450*/  FADD R37, -R4, R14 ;  /* 0x0000000e04257221 */ /* 0x000fc60000000100 */
[----:B------:R-:W3:Y:S01]  /*0460*/  MUFU.SQRT R19, R19 ;  /* 0x0000001300137308 */ /* 0x000ee20000002000 */
[----:B-1----:R-:W-:Y:S01]  /*0470*/  FMUL R2, R2, R23 ;  /* 0x0000001702027220 */ /* 0x002fe20000400000 */
[----:B------:R-:W-:-:S06]  /*0480*/  FADD R13, R13, R16 ;  /* 0x000000100d0d7221 */ /* 0x000fcc0000000000 */
[----:B------:R-:W1:Y:S01]  /*0490*/  MUFU.SQRT R17, R17 ;  /* 0x0000001100117308 */ /* 0x000e620000002000 */
[----:B------:R-:W-:Y:S01]  /*04a0*/  FMUL R28, R2, R37 ;  /* 0x00000025021c7220 */ /* 0x000fe20000400000 */
[C---:B--2---:R-:W-:Y:S01]  /*04b0*/  FSETP.GT.AND P3, PT, R7.reuse, 8.50705917302346158658e+37, PT ;  /* 0x7e8000000700780b */ /* 0x044fe20003f64000 */
[----:B------:R-:W2:Y:S01]  /*04c0*/  LDC.64 R36, c[0x0][0x238] ;  /* 0x00008e00ff247b82 */ /* 0x000ea20000000a00 */
[----:B------:R-:W-:Y:S01]  /*04d0*/  FADD R35, -R4, R13 ;  /* 0x0000000d04237221 */ /* 0x000fe20000000100 */
[----:B------:R-:W-:Y:S01]  /*04e0*/  FSETP.GEU.AND P5, PT, R7, 1.175494350822287508e-38, PT ;  /* 0x008000000700780b */ /* 0x000fe20003fae000 */
[--C-:B------:R-:W-:Y:S01]  /*04f0*/  FADD R12, R12, R16.reuse ;  /* 0x000000100c0c7221 */ /* 0x100fe20000000000 */
[----:B------:R-:W-:Y:S01]  /*0500*/  FADD R15, R15, R16 ;  /* 0x000000100f0f7221 */ /* 0x000fe20000000000 */
[----:B------:R-:W-:Y:S01]  /*0510*/  FMUL R16, R2, R35 ;  /* 0x0000002302107220 */ /* 0x000fe20000400000 */
[----:B---3--:R-:W-:Y:S02]  /*0520*/  FSETP.GT.AND P1, PT, R19, 8.50705917302346158658e+37, PT ;  /* 0x7e8000001300780b */ /* 0x008fe40003f24000 */
[----:B------:R-:W3:Y:S01]  /*0530*/  LDC.64 R34, c[0x0][0x248] ;  /* 0x00009200ff227b82 */ /* 0x000ee20000000a00 */
[----:B-1----:R-:W-:Y:S01]  /*0540*/  FSETP.GT.AND P2, PT, R17, 8.50705917302346158658e+37, PT ;  /* 0x7e8000001100780b */ /* 0x002fe20003f44000 */
[----:B------:R-:W-:Y:S01]  /*0550*/  FADD R31, -R4, R12 ;  /* 0x0000000c041f7221 */ /* 0x000fe20000000100 */
[----:B------:R-:W-:-:S02]  /*0560*/  FSETP.GEU.AND P0, PT, R19, 1.175494350822287508e-38, PT ;  /* 0x008000001300780b */ /* 0x000fc40003f0e000 */
[----:B------:R-:W-:Y:S01]  /*0570*/  FSETP.GEU.AND P4, PT, R17, 1.175494350822287508e-38, PT ;  /* 0x008000001100780b */ /* 0x000fe20003f8e000 */
[----:B------:R-:W-:Y:S01]  /*0580*/  @P3 FMUL R7, R7, 0.25 ;  /* 0x3e80000007073820 */ /* 0x000fe20000400000 */
[----:B------:R-:W-:Y:S01]  /*0590*/  FADD R23, -R4, R15 ;  /* 0x0000000f04177221 */ /* 0x000fe20000000100 */
[----:B------:R-:W-:Y:S01]  /*05a0*/  FMUL R6, R2, R31 ;  /* 0x0000001f02067220 */ /* 0x000fe20000400000 */
[----:B0-----:R-:W-:-:S04]  /*05b0*/  IMAD.WIDE R30, R18, 0x4, R38 ;  /* 0x00000004121e7825 */ /* 0x001fc800078e0226 */
[----:B------:R-:W-:Y:S01]  /*05c0*/  @!P5 FMUL R7, R7, 16777216 ;  /* 0x4b8000000707d820 */ /* 0x000fe20000400000 */
[----:B------:R-:W-:Y:S01]  /*05d0*/  @P1 FMUL R19, R19, 0.25 ;  /* 0x3e80000013131820 */ /* 0x000fe20000400000 */
[----:B------:R-:W-:-:S04]  /*05e0*/  IMAD.WIDE R38, R29, 0x4, R38 ;  /* 0x000000041d267825 */ /* 0x000fc800078e0226 */
[----:B------:R-:W-:Y:S01]  /*05f0*/  @P2 FMUL R17, R17, 0.25 ;  /* 0x3e80000011112820 */ /* 0x000fe20000400000 */
[----:B------:R-:W-:Y:S01]  /*0600*/  FMUL R20, R2, R23 ;  /* 0x0000001702147220 */ /* 0x000fe20000400000 */
[--C-:B----4-:R-:W-:Y:S01]  /*0610*/  FADD R8, R8, R24.reuse ;  /* 0x0000001808087221 */ /* 0x110fe20000000000 */
[----:B------:R0:W1:Y:S01]  /*0620*/  MUFU.RCP R23, R7 ;  /* 0x0000000700177308 */ /* 0x0000620000001000 */
[----:B------:R-:W-:Y:S01]  /*0630*/  @!P0 FMUL R19, R19, 16777216 ;  /* 0x4b80000013138820 */ /* 0x000fe20000400000 */
[----:B------:R-:W-:Y:S01]  /*0640*/  @!P4 FMUL R17, R17, 16777216 ;  /* 0x4b8000001111c820 */ /* 0x000fe20000400000 */
[C-C-:B------:R-:W-:Y:S01]  /*0650*/  FFMA R2, R0.reuse, R6, R21.reuse ;  /* 0x0000000600027223 */ /* 0x140fe20000000015 */
[----:B------:R-:W-:Y:S01]  /*0660*/  FFMA R6, R0, R16, R21 ;  /* 0x0000001000067223 */ /* 0x000fe20000000015 */
[----:B------:R-:W-:Y:S01]  /*0670*/  FSEL R16, R3, 1, P3 ;  /* 0x3f80000003107808 */ /* 0x000fe20001800000 */
[--C-:B------:R-:W-:Y:S01]  /*0680*/  FADD R9, R9, R24.reuse ;  /* 0x0000001809097221 */ /* 0x100fe20000000000 */
[--C-:B------:R-:W-:Y:S01]  /*0690*/  FADD R10, R10, R24.reuse ;  /* 0x000000180a0a7221 */ /* 0x100fe20000000000 */
[----:B------:R-:W-:Y:S01]  /*06a0*/  FADD R11, R11, R24 ;  /* 0x000000180b0b7221 */ /* 0x000fe20000000000 */
[----:B0-----:R2:W4:Y:S01]  /*06b0*/  LDG.E.EL R7, desc[UR4][R38.64] ;  /* 0x0000000426077981 */ /* 0x001522000c2e1900 */
[----:B------:R0:W-:Y:S01]  /*06c0*/  MUFU.RCP R26, R19 ;  /* 0x00000013001a7308 */ /* 0x0001e20000001000 */
[----:B------:R-:W-:-:S02]  /*06d0*/  @!P5 FMUL R16, R16, 16777216 ;  /* 0x4b8000001010d820 */ /* 0x000fc40000400000 */
[----:B------:R-:W5:Y:S01]  /*06e0*/  LDG.E.EL R31, desc[UR4][R30.64] ;  /* 0x000000041e1f7981 */ /* 0x000f62000c2e1900 */
[----:B--2---:R-:W-:-:S04]  /*06f0*/  IMAD.WIDE R38, R18, 0x4, R36 ;  /* 0x0000000412267825 */ /* 0x004fc800078e0224 */
[----:B------:R2:W3:Y:S01]  /*0700*/  MUFU.RCP R4, R17 ;  /* 0x0000001100047308 */ /* 0x0004e20000001000 */
[----:B------:R-:W-:Y:S01]  /*0710*/  IMAD.WIDE R36, R29, 0x4, R36 ;  /* 0x000000041d247825 */ /* 0x000fe200078e0224 */
[----:B0-----:R-:W-:-:S03]  /*0720*/  FSEL R19, R3, 1, P1 ;  /* 0x3f80000003137808 */ /* 0x001fc60000800000 */
[----:B------:R-:W-:Y:S01]  /*0730*/  FFMA R20, R0, R20, R21 ;  /* 0x0000001400147223 */ /* 0x000fe20000000015 */
[----:B-1----:R-:W-:Y:S01]  /*0740*/  FMUL R23, R23, R16 ;  /* 0x0000001017177220 */ /* 0x002fe20000400000 */
[----:B------:R-:W4:Y:S01]  /*0750*/  LDG.E.EL R30, desc[UR4][R38.64] ;  /* 0x00000004261e7981 */ /* 0x000f22000c2e1900 */
[----:B--2---:R-:W-:-:S03]  /*0760*/  FSEL R17, R3, 1, P2 ;  /* 0x3f80000003117808 */ /* 0x004fc60001000000 */
[----:B------:R3:W2:Y:S01]  /*0770*/  LDG.E.EL R3, desc[UR4][R36.64] ;  /* 0x0000000424037981 */ /* 0x0006a2000c2e1900 */
[----:B------:R-:W-:Y:S01]  /*0780*/  FFMA R21, R0, R28, R21 ;  /* 0x0000001c00157223 */ /* 0x000fe20000000015 */
[C---:B------:R-:W-:Y:S01]  /*0790*/  FADD R24, -R22.reuse, R8 ;  /* 0x0000000816187221 */ /* 0x040fe20000000100 */
[----:B------:R-:W-:Y:S01]  /*07a0*/  FADD R40, -R22, R10 ;  /* 0x0000000a16287221 */ /* 0x000fe20000000100 */
[----:B---3--:R-:W-:-:S04]  /*07b0*/  IMAD.WIDE R36, R18, 0x4, R34 ;  /* 0x0000000412247825 */ /* 0x008fc800078e0222 */
[----:B------:R-:W-:Y:S01]  /*07c0*/  FADD R38, -R22, R9 ;  /* 0x0000000916267221 */ /* 0x000fe20000000100 */
[----:B------:R-:W-:Y:S01]  /*07d0*/  @!P4 FMUL R17, R17, 16777216 ;  /* 0x4b8000001111c820 */ /* 0x000fe20000400000 */
[----:B------:R0:W3:Y:S02]  /*07e0*/  LDG.E.EL R28, desc[UR4][R36.64] ;  /* 0x00000004241c7981 */ /* 0x0000e4000c2e1900 */
[C---:B------:R-:W-:Y:S01]  /*07f0*/  FMUL R38, R23.reuse, R38 ;  /* 0x0000002617267220 */ /* 0x040fe20000400000 */
[----:B------:R-:W-:Y:S02]  /*0800*/  FMUL R0, R4, R17 ;  /* 0x0000001104007220 */ /* 0x000fe40000400000 */
[----:B------:R-:W1:Y:S01]  /*0810*/  LDC.64 R16, c[0x0][0x250] ;  /* 0x00009400ff107b82 */ /* 0x000e620000000a00 */
[----:B0-----:R-:W-:Y:S01]  /*0820*/  FADD R36, -R22, R11 ;  /* 0x0000000b16247221 */ /* 0x001fe20000000100 */
[C---:B------:R-:W-:Y:S01]  /*0830*/  FMUL R22, R23.reuse, R24 ;  /* 0x0000001817167220 */ /* 0x040fe20000400000 */
[----:B------:R-:W-:-:S02]  /*0840*/  FMUL R24, R23, R40 ;  /* 0x0000002817187220 */ /* 0x000fc40000400000 */
[----:B------:R-:W-:Y:S01]  /*0850*/  FMUL R36, R23, R36 ;  /* 0x0000002417247220 */ /* 0x000fe20000400000 */
[C-C-:B------:R-:W-:Y:S01]  /*0860*/  FFMA R22, R25.reuse, R22, R27.reuse ;  /* 0x0000001619167223 */ /* 0x140fe2000000001b */
[C-C-:B------:R-:W-:Y:S01]  /*0870*/  FFMA R23, R25.reuse, R38, R27.reuse ;  /* 0x0000002619177223 */ /* 0x140fe2000000001b */
[C-C-:B------:R-:W-:Y:S01]  /*0880*/  FFMA R24, R25.reuse, R24, R27.reuse ;  /* 0x0000001819187223 */ /* 0x140fe2000000001b */
[----:B------:R-:W-:Y:S02]  /*0890*/  FFMA R25, R25, R36, R27 ;  /* 0x0000002419197223 */ /* 0x000fe4000000001b */
[----:B------:R-:W0:Y:S01]  /*08a0*/  LDC.64 R36, c[0x0][0x210] ;  /* 0x00008400ff247b82 */ /* 0x000e220000000a00 */
[----:B------:R-:W-:-:S04]  /*08b0*/  @!P0 FMUL R19, R19, 16777216 ;  /* 0x4b80000013138820 */ /* 0x000fc80000400000 */
[----:B------:R-:W-:Y:S01]  /*08c0*/  FMUL R26, R26, R19 ;  /* 0x000000131a1a7220 */ /* 0x000fe20000400000 */
[----:B-1----:R-:W-:-:S04]  /*08d0*/  IMAD.WIDE R18, R18, 0x4, R16 ;  /* 0x0000000412127825 */ /* 0x002fc800078e0210 */
[----:B------:R-:W-:-:S04]  /*08e0*/  IMAD.WIDE R16, R29, 0x4, R16 ;  /* 0x000000041d107825 */ /* 0x000fc800078e0210 */
[----:B------:R-:W-:Y:S01]  /*08f0*/  IMAD.WIDE R34, R29, 0x4, R34 ;  /* 0x000000041d227825 */ /* 0x000fe200078e0222 */
[----:B------:R5:W2:Y:S04]  /*0900*/  LDG.E.EL R27, desc[UR4][R16.64] ;  /* 0x00000004101b7981 */ /* 0x000aa8000c2e1900 */
[----:B------:R1:W3:Y:S01]  /*0910*/  LDG.E.EL R29, desc[UR4][R18.64] ;  /* 0x00000004121d7981 */ /* 0x0002e2000c2e1900 */
[----:B0-----:R-:W-:-:S03]  /*0920*/  IMAD.WIDE R36, R5, 0x4, R36 ;  /* 0x0000000405247825 */ /* 0x001fc600078e0224 */
[----:B------:R0:W2:Y:S04]  /*0930*/  LDG.E.EL R4, desc[UR4][R34.64] ;  /* 0x0000000422047981 */ /* 0x0000a8000c2e1900 */
[----:B------:R-:W5:Y:S02]  /*0940*/  LDG.E.128 R16, desc[UR4][R36.64] ;  /* 0x0000000424107981 */ /* 0x000f64000c1e1d00 */
[--C-:B-----5:R-:W-:Y:S01]  /*0950*/  FADD R16, R16, R31.reuse ;  /* 0x0000001f10107221 */ /* 0x120fe20000000000 */
[--C-:B------:R-:W-:Y:S01]  /*0960*/  FADD R17, R17, R31.reuse ;  /* 0x0000001f11117221 */ /* 0x100fe20000000000 */
[--C-:B-1----:R-:W-:Y:S01]  /*0970*/  FADD R18, R18, R31.reuse ;  /* 0x0000001f12127221 */ /* 0x102fe20000000000 */
[----:B------:R-:W-:Y:S01]  /*0980*/  FADD R19, R19, R31 ;  /* 0x0000001f13137221 */ /* 0x000fe20000000000 */
[C---:B----4-:R-:W-:Y:S01]  /*0990*/  FADD R31, -R30.reuse, R16 ;  /* 0x000000101e1f7221 */ /* 0x050fe20000000100 */
[C---:B0-----:R-:W-:Y:S01]  /*09a0*/  FADD R34, -R30.reuse, R17 ;  /* 0x000000111e227221 */ /* 0x041fe20000000100 */
[C---:B------:R-:W-:Y:S01]  /*09b0*/  FADD R39, -R30.reuse, R18 ;  /* 0x000000121e277221 */ /* 0x040fe20000000100 */
[----:B------:R-:W-:Y:S01]  /*09c0*/  FADD R35, -R30, R19 ;  /* 0x000000131e237221 */ /* 0x000fe20000000100 */
[----:B------:R0:W-:Y:S04]  /*09d0*/  STG.E.128 desc[UR4][R36.64], R16 ;  /* 0x0000001024007986 */ /* 0x0001e8000c101d04 */
[----:B0-----:R-:W4:Y:S01]  /*09e0*/  LDG.E.128 R16, desc[UR4][R36.64+0x800] ;  /* 0x0008000424107981 */ /* 0x001f22000c1e1d00 */
[C---:B------:R-:W-:Y:S01]  /*09f0*/  FMUL R35, R26.reuse, R35 ;  /* 0x000000231a237220 */ /* 0x040fe20000400000 */
[C---:B------:R-:W-:Y:S01]  /*0a00*/  FMUL R30, R26.reuse, R39 ;  /* 0x000000271a1e7220 */ /* 0x040fe20000400000 */
[----:B------:R-:W-:-:S02]  /*0a10*/  FMUL R31, R26, R31 ;  /* 0x0000001f1a1f7220 */ /* 0x000fc40000400000 */
[--C-:B---3--:R-:W-:Y:S01]  /*0a20*/  FFMA R35, R28, R35, R29.reuse ;  /* 0x000000231c237223 */ /* 0x108fe2000000001d */
[----:B------:R-:W-:Y:S01]  /*0a30*/  FMUL R34, R26, R34 ;  /* 0x000000221a227220 */ /* 0x000fe20000400000 */
[C-C-:B------:R-:W-:Y:S01]  /*0a40*/  FFMA R30, R28.reuse, R30, R29.reuse ;  /* 0x0000001e1c1e7223 */ /* 0x140fe2000000001d */
[C-C-:B------:R-:W-:Y:S02]  /*0a50*/  FFMA R31, R28.reuse, R31, R29.reuse ;  /* 0x0000001f1c1f7223 */ /* 0x140fe4000000001d */
[----:B------:R-:W-:Y:S01]  /*0a60*/  FSETP.GEU.AND P5, PT, R35, -R20, PT ;  /* 0x800000142300720b */ /* 0x000fe20003fae000 */
[----:B------:R-:W-:Y:S01]  /*0a70*/  FFMA R34, R28, R34, R29 ;  /* 0x000000221c227223 */ /* 0x000fe2000000001d */
[----:B------:R-:W-:Y:S01]  /*0a80*/  FADD R20, R20, R35 ;  /* 0x0000002314147221 */ /* 0x000fe20000000000 */
[----:B------:R-:W-:Y:S01]  /*0a90*/  FSETP.GEU.AND P6, PT, R30, -R21, PT ;  /* 0x800000151e00720b */ /* 0x000fe20003fce000 */
[----:B------:R-:W-:Y:S02]  /*0aa0*/  FADD R21, R21, R30 ;  /* 0x0000001e15157221 */ /* 0x000fe40000000000 */
[----:B------:R-:W-:Y:S01]  /*0ab0*/  FSETP.GEU.AND P3, PT, R34, -R6, PT ;  /* 0x800000062200720b */ /* 0x000fe20003f6e000 */
[----:B------:R-:W-:-:S02]  /*0ac0*/  FADD R34, R6, R34 ;  /* 0x0000002206227221 */ /* 0x000fc40000000000 */
[----:B------:R-:W-:Y:S02]  /*0ad0*/  FSEL R6, R21, RZ, P6 ;  /* 0x000000ff15067208 */ /* 0x000fe40003000000 */
[----:B------:R-:W-:Y:S01]  /*0ae0*/  FSETP.GEU.AND P4, PT, R31, -R2, PT ;  /* 0x800000021f00720b */ /* 0x000fe20003f8e000 */
[--C-:B----4-:R-:W-:Y:S01]  /*0af0*/  FADD R16, R16, R7.reuse ;  /* 0x0000000710107221 */ /* 0x110fe20000000000 */
[--C-:B------:R-:W-:Y:S01]  /*0b00*/  FADD R17, R17, R7.reuse ;  /* 0x0000000711117221 */ /* 0x100fe20000000000 */
[--C-:B------:R-:W-:Y:S01]  /*0b10*/  FADD R18, R18, R7.reuse ;  /* 0x0000000712127221 */ /* 0x100fe20000000000 */
[----:B------:R-:W-:Y:S01]  /*0b20*/  FADD R19, R19, R7 ;  /* 0x0000000713137221 */ /* 0x000fe20000000000 */
[C---:B--2---:R-:W-:Y:S01]  /*0b30*/  FADD R7, -R3.reuse, R16 ;  /* 0x0000001003077221 */ /* 0x044fe20000000100 */
[C---:B------:R-:W-:Y:S01]  /*0b40*/  FADD R29, -R3.reuse, R17 ;  /* 0x00000011031d7221 */ /* 0x040fe20000000100 */
[C---:B------:R-:W-:Y:S01]  /*0b50*/  FADD R35, -R3.reuse, R18 ;  /* 0x0000001203237221 */ /* 0x040fe20000000100 */
[----:B------:R-:W-:Y:S01]  /*0b60*/  FADD R3, -R3, R19 ;  /* 0x0000001303037221 */ /* 0x000fe20000000100 */
[C---:B------:R-:W-:Y:S01]  /*0b70*/  FMUL R7, R0.reuse, R7 ;  /* 0x0000000700077220 */ /* 0x040fe20000400000 */
[C---:B------:R-:W-:Y:S01]  /*0b80*/  FMUL R26, R0.reuse, R29 ;  /* 0x0000001d001a7220 */ /* 0x040fe20000400000 */
[C---:B------:R-:W-:Y:S01]  /*0b90*/  FMUL R28, R0.reuse, R35 ;  /* 0x00000023001c7220 */ /* 0x040fe20000400000 */
[----:B------:R-:W-:Y:S01]  /*0ba0*/  FMUL R30, R0, R3 ;  /* 0x00000003001e7220 */ /* 0x000fe20000400000 */
[C-C-:B------:R-:W-:Y:S01]  /*0bb0*/  FFMA R7, R4.reuse, R7, R27.reuse ;  /* 0x0000000704077223 */ /* 0x140fe2000000001b */
[C-C-:B------:R-:W-:Y:S01]  /*0bc0*/  FFMA R0, R4.reuse, R26, R27.reuse ;  /* 0x0000001a04007223 */ /* 0x140fe2000000001b */
[C-C-:B------:R-:W-:Y:S01]  /*0bd0*/  FFMA R3, R4.reuse, R28, R27.reuse ;  /* 0x0000001c04037223 */ /* 0x140fe2000000001b */
[----:B------:R-:W-:-:S02]  /*0be0*/  FFMA R30, R4, R30, R27 ;  /* 0x0000001e041e7223 */ /* 0x000fc4000000001b */
[----:B------:R-:W0:Y:S01]  /*0bf0*/  LDC.64 R26, c[0x0][0x220] ;  /* 0x00008800ff1a7b82 */ /* 0x000e220000000a00 */
[----:B------:R-:W-:Y:S01]  /*0c00*/  FSETP.GEU.AND P1, PT, R7, -R22, PT ;  /* 0x800000160700720b */ /* 0x000fe20003f2e000 */
[----:B------:R-:W-:Y:S01]  /*0c10*/  FADD R22, R22, R7 ;  /* 0x0000000716167221 */ /* 0x000fe20000000000 */
[----:B------:R-:W-:Y:S01]  /*0c20*/  FSETP.GEU.AND P2, PT, R30, -R25, PT ;  /* 0x800000191e00720b */ /* 0x000fe20003f4e000 */
[----:B------:R-:W-:Y:S01]  /*0c30*/  FADD R4, R2, R31 ;  /* 0x0000001f02047221 */ /* 0x000fe20000000000 */
[----:B------:R-:W-:Y:S01]  /*0c40*/  FSETP.GEU.AND P0, PT, R0, -R23, PT ;  /* 0x800000170000720b */ /* 0x000fe20003f0e000 */
[----:B------:R-:W-:Y:S01]  /*0c50*/  FADD R25, R25, R30 ;  /* 0x0000001e19197221 */ /* 0x000fe20000000000 */
[----:B------:R-:W-:Y:S01]  /*0c60*/  FSETP.GEU.AND P6, PT, R3, -R24, PT ;  /* 0x800000180300720b */ /* 0x000fe20003fce000 */
[----:B------:R-:W-:Y:S01]  /*0c70*/  FADD R0, R23, R0 ;  /* 0x0000000017007221 */ /* 0x000fe20000000000 */
[----:B------:R-:W-:Y:S01]  /*0c80*/  FADD R3, R24, R3 ;  /* 0x0000000318037221 */ /* 0x000fe20000000000 */
[----:B------:R-:W-:-:S02]  /*0c90*/  FSEL R7, R20, RZ, P5 ;  /* 0x000000ff14077208 */ /* 0x000fc40002800000 */
[----:B------:R-:W-:Y:S02]  /*0ca0*/  FSEL R20, R22, RZ, P1 ;  /* 0x000000ff16147208 */ /* 0x000fe40000800000 */
[----:B------:R-:W-:Y:S02]  /*0cb0*/  FSEL R4, R4, RZ, P4 ;  /* 0x000000ff04047208 */ /* 0x000fe40002000000 */
[----:B------:R-:W-:Y:S02]  /*0cc0*/  FSEL R23, R25, RZ, P2 ;  /* 0x000000ff19177208 */ /* 0x000fe40001000000 */
[----:B------:R-:W-:Y:S02]  /*0cd0*/  FSEL R21, R0, RZ, P0 ;  /* 0x000000ff00157208 */ /* 0x000fe40000000000 */
[----:B------:R-:W-:Y:S01]  /*0ce0*/  FSEL R22, R3, RZ, P6 ;  /* 0x000000ff03167208 */ /* 0x000fe20003000000 */
[----:B0-----:R-:W-:Y:S01]  /*0cf0*/  IMAD.WIDE R26, R5, 0x4, R26 ;  /* 0x00000004051a7825 */ /* 0x001fe200078e021a */
[----:B------:R-:W-:Y:S01]  /*0d00*/  FSEL R5, R34, RZ, P3 ;  /* 0x000000ff22057208 */ /* 0x000fe20001800000 */
[----:B------:R-:W-:Y:S04]  /*0d10*/  STG.E.128 desc[UR4][R36.64+0x800], R16 ;  /* 0x0008001024007986 */ /* 0x000fe8000c101d04 */
[----:B------:R-:W-:Y:S04]  /*0d20*/  STG.E.128 desc[UR4][R32.64], R12 ;  /* 0x0000000c20007986 */ /* 0x000fe8000c101d04 */
[----:B------:R-:W-:Y:S04]  /*0d30*/  STG.E.128 desc[UR4][R32.64+0x800], R8 ;  /* 0x0008000820007986 */ /* 0x000fe8000c101d04 */
[----:B------:R-:W-:Y:S04]  /*0d40*/  STG.E.128 desc[UR4][R26.64], R4 ;  /* 0x000000041a007986 */ /* 0x000fe8000c101d04 */
[----:B------:R-:W-:Y:S01]  /*0d50*/  STG.E.128 desc[UR4][R26.64+0x800], R20 ;  /* 0x000800141a007986 */ /* 0x000fe2000c101d04 */
[----:B------:R-:W-:Y:S05]  /*0d60*/  EXIT ;  /* 0x000000000000794d */ /* 0x000fea0003800000 */
.L_x_0:
[----:B------:R-:W-:-:S00]  /*0d70*/  BRA `(.L_x_0) ;  /* 0xfffffffc00fc7947 */ /* 0x000fc0000383ffff */
[----:B------:R-:W-:-:S00]  /*0d80*/  NOP ;  /* 0x0000000000007918 */ /* 0x000fc00000000000 */
[----:B------:R-:W-:-:S00]  /*0d90*/  NOP ;  /* 0x0000000000007918 */ /* 0x000fc00000000000 */
[----:B------:R-:W-:-:S00]  /*0da0*/  NOP ;  /* 0x0000000000007918 */ /* 0x000fc00000000000 */
[----:B------:R-:W-:-:S00]  /*0db0*/  NOP ;  /* 0x0000000000007918 */ /* 0x000fc00000000000 */
[----:B------:R-:W-:-:S00]  /*0dc0*/  NOP ;  /* 0x0000000000007918 */ /* 0x000fc00000000000 */
[----:B------:R-:W-:-:S00]  /*0dd0*/  NOP ;  /* 0x0000000000007918 */ /* 0x000fc00000000000 */
[----:B------:R-:W-:-:S00]  /*0de0*/  NOP ;  /* 0x0000000000007918 */ /* 0x000fc00000000000 */
[----:B------:R-:W-:-:S00]  /*0df0*/  NOP ;  /* 0x0000000000007918 */ /* 0x000fc00000000000 */
.L_x_1:


//--------------------- .nv.global.init           --------------------------
	.section	.nv.global.init,"aw",@progbits
.nv.global.init:
	.type		_$_str,@object
	.size		_$_str,(_$_str_$_2 - _$_str)
_$_str:
        /*0000*/ 	.byte	0x5f, 0x5f, 0x43, 0x55, 0x44, 0x41, 0x5f, 0x46, 0x54, 0x5a, 0x00
	.type		_$_str_$_2,@object
	.size		_$_str_$_2,(.L_1 - _$_str_$_2)
_$_str_$_2:
        /*000b*/ 	.byte	0x5f, 0x5f, 0x43, 0x55, 0x44, 0x41, 0x5f, 0x50, 0x52, 0x45, 0x43, 0x5f, 0x53, 0x51, 0x52, 0x54
        /*001b*/ 	.byte	0x00
.L_1:


//--------------------- .nv.constant0.triton_poi_fused__native_batch_norm_legit_no_training_add_convolution_relu_18 --------------------------
	.section	.nv.constant0.triton_poi_fused__native_batch_norm_legit_no_training_add_convolution_relu_18,"a",@progbits
	.sectionflags	@""
	.align	4
.nv.constant0.triton_poi_fused__native_batch_norm_legit_no_training_add_convolution_relu_18:
	.zero		636
